	.headerflags	@"EF_CUDA_TEXMODE_UNIFIED EF_CUDA_64BIT_ADDRESS EF_CUDA_ACCELERATORS EF_CUDA_SM90 EF_CUDA_VIRTUAL_SM(EF_CUDA_SM90)"
	.elftype	@"ET_EXEC"


//--------------------- .nv.info                  --------------------------
	.section	.nv.info,"",@"SHT_CUDA_INFO"
	.align	4


	//----- nvinfo : EIATTR_REGCOUNT
	.align		4
        /*0000*/ 	.byte	0x04, 0x2f
        /*0002*/ 	.short	(.L_3 - .L_2)
	.align		4
.L_2:
        /*0004*/ 	.word	index@(triton_poi_fused__native_batch_norm_legit_no_training_relu_8)
        /*0008*/ 	.word	0x00000016


	//----- nvinfo : EIATTR_MIN_STACK_SIZE
	.align		4
.L_3:
        /*000c*/ 	.byte	0x04, 0x12
        /*000e*/ 	.short	(.L_5 - .L_4)
	.align		4
.L_4:
        /*0010*/ 	.word	index@(triton_poi_fused__native_batch_norm_legit_no_training_relu_8)
        /*0014*/ 	.word	0x00000000


	//----- nvinfo : EIATTR_FRAME_SIZE
	.align		4
.L_5:
        /*0018*/ 	.byte	0x04, 0x11
        /*001a*/ 	.short	(.L_7 - .L_6)
	.align		4
.L_6:
        /*001c*/ 	.word	index@(triton_poi_fused__native_batch_norm_legit_no_training_relu_8)
        /*0020*/ 	.word	0x00000000


	//----- nvinfo : EIATTR_MIN_STACK_SIZE
	.align		4
.L_7:
        /*0024*/ 	.byte	0x04, 0x12
        /*0026*/ 	.short	(.L_9 - .L_8)
	.align		4
.L_8:
        /*0028*/ 	.word	index@(triton_poi_fused__native_batch_norm_legit_no_training_relu_8)
        /*002c*/ 	.word	0x00000000
.L_9:


//--------------------- .nv.info.triton_poi_fused__native_batch_norm_legit_no_training_relu_8 --------------------------
	.section	.nv.info.triton_poi_fused__native_batch_norm_legit_no_training_relu_8,"",@"SHT_CUDA_INFO"
	.sectionflags	@""
	.align	4


	//----- nvinfo : EIATTR_CUDA_API_VERSION
	.align		4
        /*0000*/ 	.byte	0x04, 0x37
        /*0002*/ 	.short	(.L_11 - .L_10)
.L_10:
        /*0004*/ 	.word	0x0000007c


	//----- nvinfo : EIATTR_KPARAM_INFO
	.align		4
.L_11:
        /*0008*/ 	.byte	0x04, 0x17
        /*000a*/ 	.short	(.L_13 - .L_12)
.L_12:
        /*000c*/ 	.word	0x00000000
        /*0010*/ 	.short	0x0006
        /*0012*/ 	.short	0x0030
        /*0014*/ 	.byte	0x00, 0xf0, 0x11, 0x00


	//----- nvinfo : EIATTR_KPARAM_INFO
	.align		4
.L_13:
        /*0018*/ 	.byte	0x04, 0x17
        /*001a*/ 	.short	(.L_15 - .L_14)
.L_14:
        /*001c*/ 	.word	0x00000000
        /*0020*/ 	.short	0x0005
        /*0022*/ 	.short	0x0028
        /*0024*/ 	.byte	0x00, 0xf4, 0x21, 0x00


	//----- nvinfo : EIATTR_KPARAM_INFO
	.align		4
.L_15:
        /*0028*/ 	.byte	0x04, 0x17
        /*002a*/ 	.short	(.L_17 - .L_16)
.L_16:
        /*002c*/ 	.word	0x00000000
        /*0030*/ 	.short	0x0004
        /*0032*/ 	.short	0x0020
        /*0034*/ 	.byte	0x00, 0xf4, 0x21, 0x00


	//----- nvinfo : EIATTR_KPARAM_INFO
	.align		4
.L_17:
        /*0038*/ 	.byte	0x04, 0x17
        /*003a*/ 	.short	(.L_19 - .L_18)
.L_18:
        /*003c*/ 	.word	0x00000000
        /*0040*/ 	.short	0x0003
        /*0042*/ 	.short	0x0018
        /*0044*/ 	.byte	0x00, 0xf4, 0x21, 0x00


	//----- nvinfo : EIATTR_KPARAM_INFO
	.align		4
.L_19:
        /*0048*/ 	.byte	0x04, 0x17
        /*004a*/ 	.short	(.L_21 - .L_20)
.L_20:
        /*004c*/ 	.word	0x00000000
        /*0050*/ 	.short	0x0002
        /*0052*/ 	.short	0x0010
        /*0054*/ 	.byte	0x00, 0xf4, 0x21, 0x00


	//----- nvinfo : EIATTR_KPARAM_INFO
	.align		4
.L_21:
        /*0058*/ 	.byte	0x04, 0x17
        /*005a*/ 	.short	(.L_23 - .L_22)
.L_22:
        /*005c*/ 	.word	0x00000000
        /*0060*/ 	.short	0x0001
        /*0062*/ 	.short	0x0008
        /*0064*/ 	.byte	0x00, 0xf4, 0x21, 0x00


	//----- nvinfo : EIATTR_KPARAM_INFO
	.align		4
.L_23:
        /*0068*/ 	.byte	0x04, 0x17
        /*006a*/ 	.short	(.L_25 - .L_24)
.L_24:
        /*006c*/ 	.word	0x00000000
        /*0070*/ 	.short	0x0000
        /*0072*/ 	.short	0x0000
        /*0074*/ 	.byte	0x00, 0xf4, 0x21, 0x00


	//----- nvinfo : EIATTR_SPARSE_MMA_MASK
	.align		4
.L_25:
        /*0078*/ 	.byte	0x03, 0x50
        /*007a*/ 	.short	0x0000


	//----- nvinfo : EIATTR_MAXREG_COUNT
	.align		4
        /*007c*/ 	.byte	0x03, 0x1b
        /*007e*/ 	.short	0x00ff


	//----- nvinfo : EIATTR_EXIT_INSTR_OFFSETS
	.align		4
        /*0080*/ 	.byte	0x04, 0x1c
        /*0082*/ 	.short	(.L_27 - .L_26)


	//   ....[0]....
.L_26:
        /*0084*/ 	.word	0x00000420


	//   ....[1]....
        /*0088*/ 	.word	0x00000440


	//----- nvinfo : EIATTR_REQNTID
	.align		4
.L_27:
        /*008c*/ 	.byte	0x04, 0x10
        /*008e*/ 	.short	(.L_29 - .L_28)
.L_28:
        /*0090*/ 	.word	0x00000100
        /*0094*/ 	.word	0x00000001
        /*0098*/ 	.word	0x00000001


	//----- nvinfo : EIATTR_CBANK_PARAM_SIZE
	.align		4
.L_29:
        /*009c*/ 	.byte	0x03, 0x19
        /*009e*/ 	.short	0x0034


	//----- nvinfo : EIATTR_PARAM_CBANK
	.align		4
        /*00a0*/ 	.byte	0x04, 0x0a
        /*00a2*/ 	.short	(.L_31 - .L_30)
	.align		4
.L_30:
        /*00a4*/ 	.word	index@(.nv.constant0.triton_poi_fused__native_batch_norm_legit_no_training_relu_8)
        /*00a8*/ 	.short	0x0210
        /*00aa*/ 	.short	0x0034


	//----- nvinfo : EIATTR_SW_WAR
	.align		4
.L_31:
        /*00ac*/ 	.byte	0x04, 0x36
        /*00ae*/ 	.short	(.L_33 - .L_32)
.L_32:
        /*00b0*/ 	.word	0x00000008
.L_33:


//--------------------- .nv.callgraph             --------------------------
	.section	.nv.callgraph,"",@"SHT_CUDA_CALLGRAPH"
	.align	4
	.sectionentsize	8
	.align		4
        /*0000*/ 	.word	0x00000000
	.align		4
        /*0004*/ 	.word	0xffffffff
	.align		4
        /*0008*/ 	.word	0x00000000
	.align		4
        /*000c*/ 	.word	0xfffffffe
	.align		4
        /*0010*/ 	.word	0x00000000
	.align		4
        /*0014*/ 	.word	0xfffffffd
	.align		4
        /*0018*/ 	.word	0x00000000
	.align		4
        /*001c*/ 	.word	0xfffffffc


//--------------------- .nv.constant4             --------------------------
	.section	.nv.constant4,"a",@progbits
	.align	8
	.align		8
.nv.constant4:
        /*0000*/ 	.dword	_$_str
	.align		8
        /*0008*/ 	.dword	_$_str_$_2


//--------------------- .text.triton_poi_fused__native_batch_norm_legit_no_training_relu_8 --------------------------
	.section	.text.triton_poi_fused__native_batch_norm_legit_no_training_relu_8,"ax",@progbits
	.align	128
        .global         triton_poi_fused__native_batch_norm_legit_no_training_relu_8
        .type           triton_poi_fused__native_batch_norm_legit_no_training_relu_8,@function
        .size           triton_poi_fused__native_batch_norm_legit_no_training_relu_8,(.L_x_1 - triton_poi_fused__native_batch_norm_legit_no_training_relu_8)
        .other          triton_poi_fused__native_batch_norm_legit_no_training_relu_8,@"STO_CUDA_ENTRY STV_DEFAULT"
triton_poi_fused__native_batch_norm_legit_no_training_relu_8:
.text.triton_poi_fused__native_batch_norm_legit_no_training_relu_8:
[----:B------:R-:W0:Y:S01]  /*0000*/  LDC R1, c[0x0][0x28] ;  /* 0x00000a00ff017b82 */ /* 0x000e220000000800 */
[----:B------:R-:W1:Y:S07]  /*0010*/  S2R R0, SR_TID.X ;  /* 0x0000000000007919 */ /* 0x000e6e0000002100 */
[----:B------:R-:W2:Y:S01]  /*0020*/  LDC.64 R8, c[0x0][0x220] ;  /* 0x00008800ff087b82 */ /* 0x000ea20000000a00 */
[----:B------:R-:W-:Y:S01]  /*0030*/  ULDC.64 UR4, c[0x0][0x208] ;  /* 0x0000820000047ab9 */ /* 0x000fe20000000a00 */
[----:B------:R-:W3:Y:S06]  /*0040*/  S2R R5, SR_CTAID.X ;  /* 0x0000000000057919 */ /* 0x000eec0000002500 */
[----:B------:R-:W4:Y:S08]  /*0050*/  LDC.64 R12, c[0x0][0x210] ;  /* 0x00008400ff0c7b82 */ /* 0x000f300000000a00 */
[----:B------:R-:W5:Y:S08]  /*0060*/  LDC.64 R14, c[0x0][0x218] ;  /* 0x00008600ff0e7b82 */ /* 0x000f700000000a00 */
[----:B------:R-:W5:Y:S01]  /*0070*/  LDC.64 R16, c[0x0][0x228] ;  /* 0x00008a00ff107b82 */ /* 0x000f620000000a00 */
[----:B-1----:R-:W-:-:S07]  /*0080*/  SHF.L.U32 R0, R0, 0x1, RZ ;  /* 0x0000000100007819 */ /* 0x002fce00000006ff */
[----:B------:R-:W1:Y:S01]  /*0090*/  LDC.64 R18, c[0x0][0x230] ;  /* 0x00008c00ff127b82 */ /* 0x000e620000000a00 */
[----:B---3--:R-:W-:Y:S02]  /*00a0*/  SHF.R.S32.HI R3, RZ, 0x16, R5 ;  /* 0x00000016ff037819 */ /* 0x008fe40000011405 */
[----:B------:R-:W-:Y:S02]  /*00b0*/  LOP3.LUT R0, R0, 0x1fe, RZ, 0xc0, !PT ;  /* 0x000001fe00007812 */ /* 0x000fe400078ec0ff */
[----:B------:R-:W-:Y:S02]  /*00c0*/  SGXT R3, R3, 0x1 ;  /* 0x000000010303781a */ /* 0x000fe40000000200 */
[----:B------:R-:W-:-:S04]  /*00d0*/  LEA R0, R5, R0, 0x9 ;  /* 0x0000000005007211 */ /* 0x000fc800078e48ff */
[----:B------:R-:W-:Y:S02]  /*00e0*/  LEA.HI R3, R3, R0, RZ, 0x6 ;  /* 0x0000000003037211 */ /* 0x000fe400078f30ff */
[----:B------:R-:W-:Y:S02]  /*00f0*/  ISETP.GE.AND P0, PT, R0, 0x44100, PT ;  /* 0x000441000000780c */ /* 0x000fe40003f06270 */
[----:B------:R-:W-:-:S04]  /*0100*/  LOP3.LUT R3, R3, 0xffffffc0, RZ, 0xc0, !PT ;  /* 0xffffffc003037812 */ /* 0x000fc800078ec0ff */
[----:B------:R-:W-:Y:S02]  /*0110*/  IADD3 R11, R0, -R3, RZ ;  /* 0x80000003000b7210 */ /* 0x000fe40007ffe0ff */
[----:B------:R-:W-:-:S03]  /*0120*/  CS2R R2, SRZ ;  /* 0x0000000000027805 */ /* 0x000fc6000001ff00 */
[----:B--2---:R-:W-:-:S05]  /*0130*/  IMAD.WIDE R8, R11, 0x4, R8 ;  /* 0x000000040b087825 */ /* 0x004fca00078e0208 */
[----:B------:R2:W3:Y:S01]  /*0140*/  @!P0 LDG.E.EL.64 R2, desc[UR4][R8.64] ;  /* 0x0000000408028981 */ /* 0x0004e2000c2e1b00 */
[----:B------:R-:W-:Y:S02]  /*0150*/  CS2R R4, SRZ ;  /* 0x0000000000047805 */ /* 0x000fe4000001ff00 */
[----:B------:R-:W-:Y:S01]  /*0160*/  CS2R R6, SRZ ;  /* 0x0000000000067805 */ /* 0x000fe2000001ff00 */
[----:B----4-:R-:W-:-:S04]  /*0170*/  IMAD.WIDE R12, R0, 0x4, R12 ;  /* 0x00000004000c7825 */ /* 0x010fc800078e020c */
[C---:B-----5:R-:W-:Y:S01]  /*0180*/  IMAD.WIDE R14, R11.reuse, 0x4, R14 ;  /* 0x000000040b0e7825 */ /* 0x060fe200078e020e */
[----:B------:R-:W4:Y:S01]  /*0190*/  @!P0 LDG.E.64 R4, desc[UR4][R12.64] ;  /* 0x000000040c048981 */ /* 0x000f22000c1e1b00 */
[----:B--2---:R-:W-:Y:S02]  /*01a0*/  CS2R R8, SRZ ;  /* 0x0000000000087805 */ /* 0x004fe4000001ff00 */
[C---:B0-----:R-:W-:Y:S01]  /*01b0*/  IMAD.WIDE R16, R11.reuse, 0x4, R16 ;  /* 0x000000040b107825 */ /* 0x041fe200078e0210 */
[----:B------:R0:W4:Y:S03]  /*01c0*/  @!P0 LDG.E.EL.64 R6, desc[UR4][R14.64] ;  /* 0x000000040e068981 */ /* 0x000126000c2e1b00 */
[----:B-1----:R-:W-:Y:S01]  /*01d0*/  IMAD.WIDE R18, R11, 0x4, R18 ;  /* 0x000000040b127825 */ /* 0x002fe200078e0212 */
[----:B------:R-:W-:-:S04]  /*01e0*/  CS2R R10, SRZ ;  /* 0x00000000000a7805 */ /* 0x000fc8000001ff00 */
[----:B------:R-:W2:Y:S04]  /*01f0*/  @!P0 LDG.E.EL.64 R8, desc[UR4][R18.64] ;  /* 0x0000000412088981 */ /* 0x000ea8000c2e1b00 */
[----:B------:R-:W2:Y:S01]  /*0200*/  @!P0 LDG.E.EL.64 R10, desc[UR4][R16.64] ;  /* 0x00000004100a8981 */ /* 0x000ea2000c2e1b00 */
[----:B0-----:R-:W-:Y:S01]  /*0210*/  HFMA2.MMA R14, -RZ, RZ, 1.625, 0 ;  /* 0x3e800000ff0e7435 */ /* 0x001fe200000001ff */
[----:B---3--:R-:W-:Y:S01]  /*0220*/  FADD R2, R2, 9.9999997473787516356e-06 ;  /* 0x3727c5ac02027421 */ /* 0x008fe20000000000 */
[----:B------:R-:W-:-:S03]  /*0230*/  FADD R3, R3, 9.9999997473787516356e-06 ;  /* 0x3727c5ac03037421 */ /* 0x000fc60000000000 */
[----:B------:R-:W0:Y:S08]  /*0240*/  MUFU.SQRT R12, R2 ;  /* 0x00000002000c7308 */ /* 0x000e300000002000 */
[----:B------:R1:W3:Y:S01]  /*0250*/  MUFU.SQRT R13, R3 ;  /* 0x00000003000d7308 */ /* 0x0002e20000002000 */
[C---:B0-----:R-:W-:Y:S02]  /*0260*/  FSETP.GT.AND P1, PT, R12.reuse, 8.50705917302346158658e+37, PT ;  /* 0x7e8000000c00780b */ /* 0x041fe40003f24000 */
[----:B------:R-:W-:Y:S01]  /*0270*/  FSETP.GEU.AND P3, PT, R12, 1.175494350822287508e-38, PT ;  /* 0x008000000c00780b */ /* 0x000fe20003f6e000 */
[----:B-1----:R-:W0:Y:S01]  /*0280*/  LDC.64 R2, c[0x0][0x238] ;  /* 0x00008e00ff027b82 */ /* 0x002e220000000a00 */
[----:B---3--:R-:W-:-:S02]  /*0290*/  FSETP.GT.AND P2, PT, R13, 8.50705917302346158658e+37, PT ;  /* 0x7e8000000d00780b */ /* 0x008fc40003f44000 */
[----:B------:R-:W-:-:S07]  /*02a0*/  FSETP.GEU.AND P4, PT, R13, 1.175494350822287508e-38, PT ;  /* 0x008000000d00780b */ /* 0x000fce0003f8e000 */
[----:B------:R-:W-:-:S04]  /*02b0*/  @P1 FMUL R12, R12, 0.25 ;  /* 0x3e8000000c0c1820 */ /* 0x000fc80000400000 */
[----:B------:R-:W-:Y:S01]  /*02c0*/  @!P3 FMUL R12, R12, 16777216 ;  /* 0x4b8000000c0cb820 */ /* 0x000fe20000400000 */
[----:B------:R-:W-:-:S04]  /*02d0*/  @P2 FMUL R13, R13, 0.25 ;  /* 0x3e8000000d0d2820 */ /* 0x000fc80000400000 */
[----:B------:R-:W-:Y:S01]  /*02e0*/  @!P4 FMUL R13, R13, 16777216 ;  /* 0x4b8000000d0dc820 */ /* 0x000fe20000400000 */
[----:B------:R-:W1:Y:S01]  /*02f0*/  MUFU.RCP R12, R12 ;  /* 0x0000000c000c7308 */ /* 0x000e620000001000 */
[----:B------:R-:W-:-:S07]  /*0300*/  FSEL R15, R14, 1, P1 ;  /* 0x3f8000000e0f7808 */ /* 0x000fce0000800000 */
[----:B------:R-:W3:Y:S01]  /*0310*/  MUFU.RCP R13, R13 ;  /* 0x0000000d000d7308 */ /* 0x000ee20000001000 */
[----:B------:R-:W-:Y:S01]  /*0320*/  FSEL R14, R14, 1, P2 ;  /* 0x3f8000000e0e7808 */ /* 0x000fe20001000000 */
[----:B------:R-:W-:-:S04]  /*0330*/  @!P3 FMUL R15, R15, 16777216 ;  /* 0x4b8000000f0fb820 */ /* 0x000fc80000400000 */
[----:B------:R-:W-:Y:S01]  /*0340*/  @!P4 FMUL R14, R14, 16777216 ;  /* 0x4b8000000e0ec820 */ /* 0x000fe20000400000 */
[----:B----4-:R-:W-:Y:S01]  /*0350*/  FADD R5, -R7, R5 ;  /* 0x0000000507057221 */ /* 0x010fe20000000100 */
[----:B------:R-:W-:Y:S01]  /*0360*/  FADD R4, -R6, R4 ;  /* 0x0000000406047221 */ /* 0x000fe20000000100 */
[----:B-1----:R-:W-:Y:S01]  /*0370*/  FMUL R15, R12, R15 ;  /* 0x0000000f0c0f7220 */ /* 0x002fe20000400000 */
[----:B---3--:R-:W-:-:S03]  /*0380*/  FMUL R14, R13, R14 ;  /* 0x0000000e0d0e7220 */ /* 0x008fc60000400000 */
[----:B------:R-:W-:Y:S01]  /*0390*/  FMUL R15, R4, R15 ;  /* 0x0000000f040f7220 */ /* 0x000fe20000400000 */
[----:B------:R-:W-:-:S03]  /*03a0*/  FMUL R14, R5, R14 ;  /* 0x0000000e050e7220 */ /* 0x000fc60000400000 */
[----:B--2---:R-:W-:Y:S01]  /*03b0*/  FFMA R8, R15, R10, R8 ;  /* 0x0000000a0f087223 */ /* 0x004fe20000000008 */
[----:B------:R-:W-:-:S04]  /*03c0*/  FFMA R9, R14, R11, R9 ;  /* 0x0000000b0e097223 */ /* 0x000fc80000000009 */
[----:B------:R-:W-:Y:S02]  /*03d0*/  FSETP.GEU.AND P1, PT, R8, RZ, PT ;  /* 0x000000ff0800720b */ /* 0x000fe40003f2e000 */
[C---:B------:R-:W-:Y:S01]  /*03e0*/  FSETP.GEU.AND P2, PT, R9.reuse, RZ, PT ;  /* 0x000000ff0900720b */ /* 0x040fe20003f4e000 */
[----:B0-----:R-:W-:Y:S01]  /*03f0*/  IMAD.WIDE R2, R0, 0x4, R2 ;  /* 0x0000000400027825 */ /* 0x001fe200078e0202 */
[----:B------:R-:W-:Y:S02]  /*0400*/  FSEL R8, R8, RZ, P1 ;  /* 0x000000ff08087208 */ /* 0x000fe40000800000 */
[----:B------:R-:W-:Y:S01]  /*0410*/  FSEL R9, R9, RZ, P2 ;  /* 0x000000ff09097208 */ /* 0x000fe20001000000 */
[----:B------:R-:W-:Y:S08]  /*0420*/  @P0 EXIT ;  /* 0x000000000000094d */ /* 0x000ff00003800000 */
[----:B------:R-:W-:Y:S01]  /*0430*/  STG.E.64 desc[UR4][R2.64], R8 ;  /* 0x0000000802007986 */ /* 0x000fe2000c101b04 */
[----:B------:R-:W-:Y:S05]  /*0440*/  EXIT ;  /* 0x000000000000794d */ /* 0x000fea0003800000 */
.L_x_0:
[----:B------:R-:W-:-:S00]  /*0450*/  BRA `(.L_x_0) ;  /* 0xfffffffc00fc7947 */ /* 0x000fc0000383ffff */
[----:B------:R-:W-:-:S00]  /*0460*/  NOP ;  /* 0x0000000000007918 */ /* 0x000fc00000000000 */
        /* <DEDUP_REMOVED lines=9> */
.L_x_1:


//--------------------- .nv.global.init           --------------------------
	.section	.nv.global.init,"aw",@progbits
.nv.global.init:
	.type		_$_str,@object
	.size		_$_str,(_$_str_$_2 - _$_str)
_$_str:
        /*0000*/ 	.byte	0x5f, 0x5f, 0x43, 0x55, 0x44, 0x41, 0x5f, 0x46, 0x54, 0x5a, 0x00
	.type		_$_str_$_2,@object
	.size		_$_str_$_2,(.L_1 - _$_str_$_2)
_$_str_$_2:
        /*000b*/ 	.byte	0x5f, 0x5f, 0x43, 0x55, 0x44, 0x41, 0x5f, 0x50, 0x52, 0x45, 0x43, 0x5f, 0x53, 0x51, 0x52, 0x54
        /*001b*/ 	.byte	0x00
.L_1:


//--------------------- .nv.constant0.triton_poi_fused__native_batch_norm_legit_no_training_relu_8 --------------------------
	.section	.nv.constant0.triton_poi_fused__native_batch_norm_legit_no_training_relu_8,"a",@progbits
	.sectionflags	@""
	.align	4
.nv.constant0.triton_poi_fused__native_batch_norm_legit_no_training_relu_8:
	.zero		580
